	.headerflags	@"EF_CUDA_TEXMODE_UNIFIED EF_CUDA_64BIT_ADDRESS EF_CUDA_ACCELERATORS EF_CUDA_SM90 EF_CUDA_VIRTUAL_SM(EF_CUDA_SM90)"
	.elftype	@"ET_EXEC"


//--------------------- .nv.info                  --------------------------
	.section	.nv.info,"",@"SHT_CUDA_INFO"
	.align	4


	//----- nvinfo : EIATTR_REGCOUNT
	.align		4
        /*0000*/ 	.byte	0x04, 0x2f
        /*0002*/ 	.short	(.L_1 - .L_0)
	.align		4
.L_0:
        /*0004*/ 	.word	index@(triton_poi_fused_add_mul_relu_sigmoid_46)
        /*0008*/ 	.word	0x00000016


	//----- nvinfo : EIATTR_MIN_STACK_SIZE
	.align		4
.L_1:
        /*000c*/ 	.byte	0x04, 0x12
        /*000e*/ 	.short	(.L_3 - .L_2)
	.align		4
.L_2:
        /*0010*/ 	.word	index@(triton_poi_fused_add_mul_relu_sigmoid_46)
        /*0014*/ 	.word	0x00000000


	//----- nvinfo : EIATTR_FRAME_SIZE
	.align		4
.L_3:
        /*0018*/ 	.byte	0x04, 0x11
        /*001a*/ 	.short	(.L_5 - .L_4)
	.align		4
.L_4:
        /*001c*/ 	.word	index@(triton_poi_fused_add_mul_relu_sigmoid_46)
        /*0020*/ 	.word	0x00000000


	//----- nvinfo : EIATTR_MIN_STACK_SIZE
	.align		4
.L_5:
        /*0024*/ 	.byte	0x04, 0x12
        /*0026*/ 	.short	(.L_7 - .L_6)
	.align		4
.L_6:
        /*0028*/ 	.word	index@(triton_poi_fused_add_mul_relu_sigmoid_46)
        /*002c*/ 	.word	0x00000000
.L_7:


//--------------------- .nv.info.triton_poi_fused_add_mul_relu_sigmoid_46 --------------------------
	.section	.nv.info.triton_poi_fused_add_mul_relu_sigmoid_46,"",@"SHT_CUDA_INFO"
	.sectionflags	@""
	.align	4


	//----- nvinfo : EIATTR_CUDA_API_VERSION
	.align		4
        /*0000*/ 	.byte	0x04, 0x37
        /*0002*/ 	.short	(.L_9 - .L_8)
.L_8:
        /*0004*/ 	.word	0x0000007c


	//----- nvinfo : EIATTR_KPARAM_INFO
	.align		4
.L_9:
        /*0008*/ 	.byte	0x04, 0x17
        /*000a*/ 	.short	(.L_11 - .L_10)
.L_10:
        /*000c*/ 	.word	0x00000000
        /*0010*/ 	.short	0x0008
        /*0012*/ 	.short	0x0040
        /*0014*/ 	.byte	0x00, 0xf0, 0x11, 0x00


	//----- nvinfo : EIATTR_KPARAM_INFO
	.align		4
.L_11:
        /*0018*/ 	.byte	0x04, 0x17
        /*001a*/ 	.short	(.L_13 - .L_12)
.L_12:
        /*001c*/ 	.word	0x00000000
        /*0020*/ 	.short	0x0007
        /*0022*/ 	.short	0x0038
        /*0024*/ 	.byte	0x00, 0xf4, 0x21, 0x00


	//----- nvinfo : EIATTR_KPARAM_INFO
	.align		4
.L_13:
        /*0028*/ 	.byte	0x04, 0x17
        /*002a*/ 	.short	(.L_15 - .L_14)
.L_14:
        /*002c*/ 	.word	0x00000000
        /*0030*/ 	.short	0x0006
        /*0032*/ 	.short	0x0030
        /*0034*/ 	.byte	0x00, 0xf4, 0x21, 0x00


	//----- nvinfo : EIATTR_KPARAM_INFO
	.align		4
.L_15:
        /*0038*/ 	.byte	0x04, 0x17
        /*003a*/ 	.short	(.L_17 - .L_16)
.L_16:
        /*003c*/ 	.word	0x00000000
        /*0040*/ 	.short	0x0005
        /*0042*/ 	.short	0x0028
        /*0044*/ 	.byte	0x00, 0xf4, 0x21, 0x00


	//----- nvinfo : EIATTR_KPARAM_INFO
	.align		4
.L_17:
        /*0048*/ 	.byte	0x04, 0x17
        /*004a*/ 	.short	(.L_19 - .L_18)
.L_18:
        /*004c*/ 	.word	0x00000000
        /*0050*/ 	.short	0x0004
        /*0052*/ 	.short	0x0020
        /*0054*/ 	.byte	0x00, 0xf4, 0x21, 0x00


	//----- nvinfo : EIATTR_KPARAM_INFO
	.align		4
.L_19:
        /*0058*/ 	.byte	0x04, 0x17
        /*005a*/ 	.short	(.L_21 - .L_20)
.L_20:
        /*005c*/ 	.word	0x00000000
        /*0060*/ 	.short	0x0003
        /*0062*/ 	.short	0x0018
        /*0064*/ 	.byte	0x00, 0xf4, 0x21, 0x00


	//----- nvinfo : EIATTR_KPARAM_INFO
	.align		4
.L_21:
        /*0068*/ 	.byte	0x04, 0x17
        /*006a*/ 	.short	(.L_23 - .L_22)
.L_22:
        /*006c*/ 	.word	0x00000000
        /*0070*/ 	.short	0x0002
        /*0072*/ 	.short	0x0010
        /*0074*/ 	.byte	0x00, 0xf4, 0x21, 0x00


	//----- nvinfo : EIATTR_KPARAM_INFO
	.align		4
.L_23:
        /*0078*/ 	.byte	0x04, 0x17
        /*007a*/ 	.short	(.L_25 - .L_24)
.L_24:
        /*007c*/ 	.word	0x00000000
        /*0080*/ 	.short	0x0001
        /*0082*/ 	.short	0x0008
        /*0084*/ 	.byte	0x00, 0xf4, 0x21, 0x00


	//----- nvinfo : EIATTR_KPARAM_INFO
	.align		4
.L_25:
        /*0088*/ 	.byte	0x04, 0x17
        /*008a*/ 	.short	(.L_27 - .L_26)
.L_26:
        /*008c*/ 	.word	0x00000000
        /*0090*/ 	.short	0x0000
        /*0092*/ 	.short	0x0000
        /*0094*/ 	.byte	0x00, 0xf4, 0x21, 0x00


	//----- nvinfo : EIATTR_SPARSE_MMA_MASK
	.align		4
.L_27:
        /*0098*/ 	.byte	0x03, 0x50
        /*009a*/ 	.short	0x0000


	//----- nvinfo : EIATTR_MAXREG_COUNT
	.align		4
        /*009c*/ 	.byte	0x03, 0x1b
        /*009e*/ 	.short	0x00ff


	//----- nvinfo : EIATTR_EXIT_INSTR_OFFSETS
	.align		4
        /*00a0*/ 	.byte	0x04, 0x1c
        /*00a2*/ 	.short	(.L_29 - .L_28)


	//   ....[0]....
.L_28:
        /*00a4*/ 	.word	0x000003e0


	//----- nvinfo : EIATTR_REQNTID
	.align		4
.L_29:
        /*00a8*/ 	.byte	0x04, 0x10
        /*00aa*/ 	.short	(.L_31 - .L_30)
.L_30:
        /*00ac*/ 	.word	0x00000080
        /*00b0*/ 	.word	0x00000001
        /*00b4*/ 	.word	0x00000001


	//----- nvinfo : EIATTR_CBANK_PARAM_SIZE
	.align		4
.L_31:
        /*00b8*/ 	.byte	0x03, 0x19
        /*00ba*/ 	.short	0x0044


	//----- nvinfo : EIATTR_PARAM_CBANK
	.align		4
        /*00bc*/ 	.byte	0x04, 0x0a
        /*00be*/ 	.short	(.L_33 - .L_32)
	.align		4
.L_32:
        /*00c0*/ 	.word	index@(.nv.constant0.triton_poi_fused_add_mul_relu_sigmoid_46)
        /*00c4*/ 	.short	0x0210
        /*00c6*/ 	.short	0x0044


	//----- nvinfo : EIATTR_SW_WAR
	.align		4
.L_33:
        /*00c8*/ 	.byte	0x04, 0x36
        /*00ca*/ 	.short	(.L_35 - .L_34)
.L_34:
        /*00cc*/ 	.word	0x00000008
.L_35:


//--------------------- .nv.callgraph             --------------------------
	.section	.nv.callgraph,"",@"SHT_CUDA_CALLGRAPH"
	.align	4
	.sectionentsize	8
	.align		4
        /*0000*/ 	.word	0x00000000
	.align		4
        /*0004*/ 	.word	0xffffffff
	.align		4
        /*0008*/ 	.word	0x00000000
	.align		4
        /*000c*/ 	.word	0xfffffffe
	.align		4
        /*0010*/ 	.word	0x00000000
	.align		4
        /*0014*/ 	.word	0xfffffffd
	.align		4
        /*0018*/ 	.word	0x00000000
	.align		4
        /*001c*/ 	.word	0xfffffffc


//--------------------- .text.triton_poi_fused_add_mul_relu_sigmoid_46 --------------------------
	.section	.text.triton_poi_fused_add_mul_relu_sigmoid_46,"ax",@progbits
	.align	128
        .global         triton_poi_fused_add_mul_relu_sigmoid_46
        .type           triton_poi_fused_add_mul_relu_sigmoid_46,@function
        .size           triton_poi_fused_add_mul_relu_sigmoid_46,(.L_x_1 - triton_poi_fused_add_mul_relu_sigmoid_46)
        .other          triton_poi_fused_add_mul_relu_sigmoid_46,@"STO_CUDA_ENTRY STV_DEFAULT"
triton_poi_fused_add_mul_relu_sigmoid_46:
.text.triton_poi_fused_add_mul_relu_sigmoid_46:
[----:B------:R-:W-:Y:S01]  /*0000*/  LDC R1, c[0x0][0x28] ;  /* 0x00000a00ff017b82 */ /* 0x000fe20000000800 */
[----:B------:R-:W1:Y:S07]  /*0010*/  S2R R0, SR_TID.X ;  /* 0x0000000000007919 */ /* 0x000e6e0000002100 */
[----:B------:R-:W2:Y:S01]  /*0020*/  LDC.64 R12, c[0x0][0x228] ;  /* 0x00008a00ff0c7b82 */ /* 0x000ea20000000a00 */
[----:B------:R-:W-:Y:S01]  /*0030*/  ULDC.64 UR4, c[0x0][0x208] ;  /* 0x0000820000047ab9 */ /* 0x000fe20000000a00 */
[----:B------:R-:W3:Y:S06]  /*0040*/  S2R R5, SR_CTAID.X ;  /* 0x0000000000057919 */ /* 0x000eec0000002500 */
[----:B------:R-:W4:Y:S08]  /*0050*/  LDC.64 R10, c[0x0][0x218] ;  /* 0x00008600ff0a7b82 */ /* 0x000f300000000a00 */
[----:B------:R-:W5:Y:S08]  /*0060*/  LDC.64 R8, c[0x0][0x210] ;  /* 0x00008400ff087b82 */ /* 0x000f700000000a00 */
[----:B------:R-:W5:Y:S01]  /*0070*/  LDC.64 R16, c[0x0][0x238] ;  /* 0x00008e00ff107b82 */ /* 0x000f620000000a00 */
[----:B-1----:R-:W-:-:S07]  /*0080*/  SHF.L.U32 R0, R0, 0x1, RZ ;  /* 0x0000000100007819 */ /* 0x002fce00000006ff */
[----:B------:R-:W1:Y:S01]  /*0090*/  LDC.64 R14, c[0x0][0x230] ;  /* 0x00008c00ff0e7b82 */ /* 0x000e620000000a00 */
[----:B---3--:R-:W-:Y:S02]  /*00a0*/  SHF.R.S32.HI R3, RZ, 0x17, R5 ;  /* 0x00000017ff037819 */ /* 0x008fe40000011405 */
[----:B------:R-:W-:Y:S02]  /*00b0*/  LOP3.LUT R0, R0, 0xfe, RZ, 0xc0, !PT ;  /* 0x000000fe00007812 */ /* 0x000fe400078ec0ff */
[----:B------:R-:W-:-:S03]  /*00c0*/  SGXT R3, R3, 0x1 ;  /* 0x000000010303781a */ /* 0x000fc60000000200 */
[----:B------:R-:W3:Y:S01]  /*00d0*/  LDC.64 R6, c[0x0][0x220] ;  /* 0x00008800ff067b82 */ /* 0x000ee20000000a00 */
[----:B------:R-:W-:-:S04]  /*00e0*/  LEA R0, R5, R0, 0x8 ;  /* 0x0000000005007211 */ /* 0x000fc800078e40ff */
[----:B------:R-:W-:-:S04]  /*00f0*/  LEA.HI R3, R3, R0, RZ, 0x2 ;  /* 0x0000000003037211 */ /* 0x000fc800078f10ff */
[----:B------:R-:W-:Y:S02]  /*0100*/  SHF.R.S32.HI R5, RZ, 0x2, R3 ;  /* 0x00000002ff057819 */ /* 0x000fe40000011403 */
[----:B------:R-:W3:Y:S03]  /*0110*/  LDC.64 R2, c[0x0][0x240] ;  /* 0x00009000ff027b82 */ /* 0x000ee60000000a00 */
[----:B--2---:R-:W-:-:S05]  /*0120*/  IMAD.WIDE R12, R5, 0x4, R12 ;  /* 0x00000004050c7825 */ /* 0x004fca00078e020c */
[----:B------:R2:W2:Y:S01]  /*0130*/  LDG.E.EL R4, desc[UR4][R12.64] ;  /* 0x000000040c047981 */ /* 0x0004a2000c2e1900 */
[----:B----4-:R-:W-:-:S04]  /*0140*/  IMAD.WIDE R10, R5, 0x4, R10 ;  /* 0x00000004050a7825 */ /* 0x010fc800078e020a */
[C---:B-----5:R-:W-:Y:S02]  /*0150*/  IMAD.WIDE R8, R0.reuse, 0x4, R8 ;  /* 0x0000000400087825 */ /* 0x060fe400078e0208 */
[----:B------:R-:W4:Y:S02]  /*0160*/  LDG.E.EL R10, desc[UR4][R10.64] ;  /* 0x000000040a0a7981 */ /* 0x000f24000c2e1900 */
[----:B0-----:R-:W-:Y:S02]  /*0170*/  IMAD.WIDE R16, R5, 0x4, R16 ;  /* 0x0000000405107825 */ /* 0x001fe400078e0210 */
[----:B------:R-:W4:Y:S02]  /*0180*/  LDG.E.64 R8, desc[UR4][R8.64] ;  /* 0x0000000408087981 */ /* 0x000f24000c1e1b00 */
[----:B-1----:R-:W-:-:S04]  /*0190*/  IMAD.WIDE R14, R0, 0x4, R14 ;  /* 0x00000004000e7825 */ /* 0x002fc800078e020e */
[C---:B---3--:R-:W-:Y:S02]  /*01a0*/  IMAD.WIDE R18, R5.reuse, 0x4, R2 ;  /* 0x0000000405127825 */ /* 0x048fe400078e0202 */
[----:B------:R0:W3:Y:S02]  /*01b0*/  LDG.E.64 R2, desc[UR4][R14.64] ;  /* 0x000000040e027981 */ /* 0x0000e4000c1e1b00 */
[----:B--2---:R-:W-:Y:S02]  /*01c0*/  IMAD.WIDE R12, R5, 0x4, R6 ;  /* 0x00000004050c7825 */ /* 0x004fe400078e0206 */
[----:B------:R-:W3:Y:S04]  /*01d0*/  LDG.E.EL R6, desc[UR4][R16.64] ;  /* 0x0000000410067981 */ /* 0x000ee8000c2e1900 */
[----:B------:R-:W2:Y:S04]  /*01e0*/  LDG.E.EL R18, desc[UR4][R18.64] ;  /* 0x0000000412127981 */ /* 0x000ea8000c2e1900 */
[----:B------:R4:W5:Y:S01]  /*01f0*/  LDG.E.EL R12, desc[UR4][R12.64] ;  /* 0x000000040c0c7981 */ /* 0x000962000c2e1900 */
[----:B0-----:R-:W-:Y:S01]  /*0200*/  HFMA2.MMA R14, -RZ, RZ, 1.625, 0 ;  /* 0x3e800000ff0e7435 */ /* 0x001fe200000001ff */
[----:B------:R-:W-:-:S04]  /*0210*/  FADD R4, RZ, -R4 ;  /* 0x80000004ff047221 */ /* 0x000fc80000000000 */
[----:B------:R-:W-:-:S05]  /*0220*/  FMUL R7, R4, 1.4426950216293334961 ;  /* 0x3fb8aa3b04077820 */ /* 0x000fca0000400000 */
[----:B------:R-:W-:-:S13]  /*0230*/  FSETP.GEU.AND P0, PT, R7, -126, PT ;  /* 0xc2fc00000700780b */ /* 0x000fda0003f0e000 */
[----:B------:R-:W-:-:S04]  /*0240*/  @!P0 FMUL R7, R7, 0.5 ;  /* 0x3f00000007078820 */ /* 0x000fc80000400000 */
[----:B------:R-:W0:Y:S02]  /*0250*/  MUFU.EX2 R4, R7 ;  /* 0x0000000700047308 */ /* 0x000e240000000800 */
[----:B0-----:R-:W-:-:S04]  /*0260*/  @!P0 FMUL R4, R4, R4 ;  /* 0x0000000404048220 */ /* 0x001fc80000400000 */
[----:B------:R-:W-:Y:S02]  /*0270*/  FADD R11, R4, 1 ;  /* 0x3f800000040b7421 */ /* 0x000fe40000000000 */
[----:B------:R-:W0:Y:S03]  /*0280*/  LDC.64 R4, c[0x0][0x248] ;  /* 0x00009200ff047b82 */ /* 0x000e260000000a00 */
[----:B------:R-:W-:-:S13]  /*0290*/  FSETP.GT.AND P0, PT, R11, 8.50705917302346158658e+37, PT ;  /* 0x7e8000000b00780b */ /* 0x000fda0003f04000 */
[----:B------:R-:W-:-:S06]  /*02a0*/  @P0 FMUL R11, R11, 0.25 ;  /* 0x3e8000000b0b0820 */ /* 0x000fcc0000400000 */
[----:B------:R-:W1:Y:S01]  /*02b0*/  MUFU.RCP R11, R11 ;  /* 0x0000000b000b7308 */ /* 0x000e620000001000 */
[----:B----4-:R-:W-:Y:S01]  /*02c0*/  FADD R13, R8, -R10 ;  /* 0x8000000a080d7221 */ /* 0x010fe20000000000 */
[----:B------:R-:W-:Y:S01]  /*02d0*/  FSEL R8, R14, 1, P0 ;  /* 0x3f8000000e087808 */ /* 0x000fe20000000000 */
[----:B---3--:R-:W-:Y:S01]  /*02e0*/  FADD R7, R2, -R6 ;  /* 0x8000000602077221 */ /* 0x008fe20000000000 */
[----:B------:R-:W-:Y:S01]  /*02f0*/  FADD R9, R9, -R10 ;  /* 0x8000000a09097221 */ /* 0x000fe20000000000 */
[----:B------:R-:W-:Y:S01]  /*0300*/  FADD R3, R3, -R6 ;  /* 0x8000000603037221 */ /* 0x000fe20000000000 */
[----:B-----5:R-:W-:Y:S01]  /*0310*/  FMUL R13, R12, R13 ;  /* 0x0000000d0c0d7220 */ /* 0x020fe20000400000 */
[----:B--2---:R-:W-:Y:S01]  /*0320*/  FMUL R7, R18, R7 ;  /* 0x0000000712077220 */ /* 0x004fe20000400000 */
[----:B------:R-:W-:Y:S01]  /*0330*/  FMUL R9, R12, R9 ;  /* 0x000000090c097220 */ /* 0x000fe20000400000 */
[----:B------:R-:W-:Y:S01]  /*0340*/  FMUL R18, R18, R3 ;  /* 0x0000000312127220 */ /* 0x000fe20000400000 */
[----:B-1----:R-:W-:-:S04]  /*0350*/  FMUL R8, R11, R8 ;  /* 0x000000080b087220 */ /* 0x002fc80000400000 */
[C---:B------:R-:W-:Y:S01]  /*0360*/  FFMA R7, R8.reuse, R13, R7 ;  /* 0x0000000d08077223 */ /* 0x040fe20000000007 */
[----:B------:R-:W-:-:S04]  /*0370*/  FFMA R9, R8, R9, R18 ;  /* 0x0000000908097223 */ /* 0x000fc80000000012 */
[----:B------:R-:W-:Y:S02]  /*0380*/  FSETP.GEU.AND P0, PT, R7, RZ, PT ;  /* 0x000000ff0700720b */ /* 0x000fe40003f0e000 */
[----:B------:R-:W-:Y:S01]  /*0390*/  FSETP.GEU.AND P1, PT, R9, RZ, PT ;  /* 0x000000ff0900720b */ /* 0x000fe20003f2e000 */
[----:B0-----:R-:W-:Y:S01]  /*03a0*/  IMAD.WIDE R4, R0, 0x4, R4 ;  /* 0x0000000400047825 */ /* 0x001fe200078e0204 */
[----:B------:R-:W-:Y:S02]  /*03b0*/  FSEL R8, R7, RZ, P0 ;  /* 0x000000ff07087208 */ /* 0x000fe40000000000 */
[----:B------:R-:W-:-:S05]  /*03c0*/  FSEL R9, R9, RZ, P1 ;  /* 0x000000ff09097208 */ /* 0x000fca0000800000 */
[----:B------:R-:W-:Y:S01]  /*03d0*/  STG.E.64 desc[UR4][R4.64], R8 ;  /* 0x0000000804007986 */ /* 0x000fe2000c101b04 */
[----:B------:R-:W-:Y:S05]  /*03e0*/  EXIT ;  /* 0x000000000000794d */ /* 0x000fea0003800000 */
.L_x_0:
[----:B------:R-:W-:-:S00]  /*03f0*/  BRA `(.L_x_0) ;  /* 0xfffffffc00fc7947 */ /* 0x000fc0000383ffff */
[----:B------:R-:W-:-:S00]  /*0400*/  NOP ;  /* 0x0000000000007918 */ /* 0x000fc00000000000 */
[----:B------:R-:W-:-:S00]  /*0410*/  NOP ;  /* 0x0000000000007918 */ /* 0x000fc00000000000 */
[----:B------:R-:W-:-:S00]  /*0420*/  NOP ;  /* 0x0000000000007918 */ /* 0x000fc00000000000 */
[----:B------:R-:W-:-:S00]  /*0430*/  NOP ;  /* 0x0000000000007918 */ /* 0x000fc00000000000 */
[----:B------:R-:W-:-:S00]  /*0440*/  NOP ;  /* 0x0000000000007918 */ /* 0x000fc00000000000 */
[----:B------:R-:W-:-:S00]  /*0450*/  NOP ;  /* 0x0000000000007918 */ /* 0x000fc00000000000 */
[----:B------:R-:W-:-:S00]  /*0460*/  NOP ;  /* 0x0000000000007918 */ /* 0x000fc00000000000 */
[----:B------:R-:W-:-:S00]  /*0470*/  NOP ;  /* 0x0000000000007918 */ /* 0x000fc00000000000 */
.L_x_1:


//--------------------- .nv.constant0.triton_poi_fused_add_mul_relu_sigmoid_46 --------------------------
	.section	.nv.constant0.triton_poi_fused_add_mul_relu_sigmoid_46,"a",@progbits
	.sectionflags	@""
	.align	4
.nv.constant0.triton_poi_fused_add_mul_relu_sigmoid_46:
	.zero		596
